//
// Generated by NVIDIA NVVM Compiler
//
// Compiler Build ID: CL-36424714
// Cuda compilation tools, release 13.0, V13.0.88
// Based on NVVM 20.0.0
//

.version 9.0
.target sm_100
.address_size 64

	// .globl	_Z6kernelv
.extern .func  (.param .b32 func_retval0) vprintf
(
	.param .b64 vprintf_param_0,
	.param .b64 vprintf_param_1
)
;
.global .align 1 .b8 $str[13] = {72, 101, 108, 108, 111, 32, 67, 85, 68, 65, 33, 10};

.visible .entry _Z6kernelv()
{
	.reg .b32 	%r<3>;
	.reg .b64 	%rd<3>;

	mov.u64 	%rd1, $str;
	cvta.global.u64 	%rd2, %rd1;
	{ // callseq 0, 0
	.param .b64 param0;
	st.param.b64 	[param0], %rd2;
	.param .b64 param1;
	st.param.b64 	[param1], 0;
	.param .b32 retval0;
	call.uni (retval0), 
	vprintf, 
	(
	param0, 
	param1
	);
	ld.param.b32 	%r1, [retval0];
	} // callseq 0
	ret;

}


// ===== COMPILED SASS (sm_100) =====

	.target	sm_100

	.elftype	@"ET_EXEC"


//--------------------- .note.nv.tkinfo           --------------------------
	.section	.note.nv.tkinfo,"",@"SHT_NOTE"
	.sectionflags	@"SHF_NOTE_NV_TKINFO"
	.tkinfo
        /*0018*/ 	.word	0x00000002
        /*0030*/ 	.string	""
        /*0030*/ 	.string	"ptxas"
        /*0030*/ 	.string	"Cuda compilation tools, release 13.0, V13.0.88"
        /*0030*/ 	.string	"Build cuda_13.0.r13.0/compiler.36424714_0"
        /*0030*/ 	.string	"-arch sm_100 -m 64 "



//--------------------- .note.nv.cuinfo           --------------------------
	.section	.note.nv.cuinfo,"",@"SHT_NOTE"
	.sectionflags	@"SHF_NOTE_NV_CUINFO"
        /*0018*/ 	.short	0x0002
        /*001a*/ 	.short	0x0064
        /*001c*/ 	.short	0x0082
	.zero		2


//--------------------- .nv.info                  --------------------------
	.section	.nv.info,"",@"SHT_CUDA_INFO"
	.align	4


	//----- nvinfo : EIATTR_REGCOUNT
	.align		4
        /*0000*/ 	.byte	0x04, 0x2f
        /*0002*/ 	.short	(.L_2 - .L_1)
	.align		4
.L_1:
        /*0004*/ 	.word	index@(_Z6kernelv)
        /*0008*/ 	.word	0x00000018


	//----- nvinfo : EIATTR_FRAME_SIZE
	.align		4
.L_2:
        /*000c*/ 	.byte	0x04, 0x11
        /*000e*/ 	.short	(.L_4 - .L_3)
	.align		4
.L_3:
        /*0010*/ 	.word	index@(_Z6kernelv)
        /*0014*/ 	.word	0x00000000


	//----- nvinfo : EIATTR_MIN_STACK_SIZE
	.align		4
.L_4:
        /*0018*/ 	.byte	0x04, 0x12
        /*001a*/ 	.short	(.L_6 - .L_5)
	.align		4
.L_5:
        /*001c*/ 	.word	index@(_Z6kernelv)
        /*0020*/ 	.word	0x00000000
.L_6:


//--------------------- .nv.compat                --------------------------
	.section	.nv.compat,"",@"SHT_CUDA_COMPAT_INFO"
	.align	4
        /*0000*/ 	.byte	0x02, 0x09, 0x00, 0x00, 0x02, 0x02, 0x01, 0x00, 0x02, 0x05, 0x05, 0x00, 0x03, 0x07, 0x01, 0x01
        /*0010*/ 	.byte	0x02, 0x03, 0x00, 0x00, 0x02, 0x06, 0x01, 0x00, 0x04, 0x0b, 0x08, 0x00, 0x09, 0x00, 0x00, 0x00
        /*0020*/ 	.byte	0x00, 0x00, 0x00, 0x00


//--------------------- .nv.info._Z6kernelv       --------------------------
	.section	.nv.info._Z6kernelv,"",@"SHT_CUDA_INFO"
	.sectionflags	@""
	.align	4


	//----- nvinfo : EIATTR_CUDA_API_VERSION
	.align		4
        /*0000*/ 	.byte	0x04, 0x37
        /*0002*/ 	.short	(.L_8 - .L_7)
.L_7:
        /*0004*/ 	.word	0x00000082


	//----- nvinfo : EIATTR_SPARSE_MMA_MASK
	.align		4
.L_8:
        /*0008*/ 	.byte	0x03, 0x50
        /*000a*/ 	.short	0x0000


	//----- nvinfo : EIATTR_MAXREG_COUNT
	.align		4
        /*000c*/ 	.byte	0x03, 0x1b
        /*000e*/ 	.short	0x00ff


	//----- nvinfo : EIATTR_EXTERNS
	.align		4
        /*0010*/ 	.byte	0x04, 0x0f
        /*0012*/ 	.short	(.L_10 - .L_9)


	//   ....[0]....
	.align		4
.L_9:
        /*0014*/ 	.word	index@(vprintf)


	//----- nvinfo : EIATTR_MERCURY_ISA_VERSION
	.align		4
.L_10:
        /*0018*/ 	.byte	0x03, 0x5f
        /*001a*/ 	.short	0x0101


	//----- nvinfo : EIATTR_VRC_CTA_INIT_COUNT
	.align		4
        /*001c*/ 	.byte	0x02, 0x4a
	.zero		1
	.zero		1


	//----- nvinfo : EIATTR_SYSCALL_OFFSETS
	.align		4
        /*0020*/ 	.byte	0x04, 0x46
        /*0022*/ 	.short	(.L_12 - .L_11)


	//   ....[0]....
.L_11:
        /*0024*/ 	.word	0x00000080


	//----- nvinfo : EIATTR_EXIT_INSTR_OFFSETS
	.align		4
.L_12:
        /*0028*/ 	.byte	0x04, 0x1c
        /*002a*/ 	.short	(.L_14 - .L_13)


	//   ....[0]....
.L_13:
        /*002c*/ 	.word	0x00000090


	//----- nvinfo : EIATTR_SW_WAR
	.align		4
.L_14:
        /*0030*/ 	.byte	0x04, 0x36
        /*0032*/ 	.short	(.L_16 - .L_15)
.L_15:
        /*0034*/ 	.word	0x00000008
.L_16:


//--------------------- .nv.callgraph             --------------------------
	.section	.nv.callgraph,"",@"SHT_CUDA_CALLGRAPH"
	.align	4
	.sectionentsize	8
	.align		4
        /*0000*/ 	.word	0x00000000
	.align		4
        /*0004*/ 	.word	0xffffffff
	.align		4
        /*0008*/ 	.word	index@(_Z6kernelv)
	.align		4
        /*000c*/ 	.word	index@(vprintf)
	.align		4
        /*0010*/ 	.word	0x00000000
	.align		4
        /*0014*/ 	.word	0xfffffffe
	.align		4
        /*0018*/ 	.word	0x00000000
	.align		4
        /*001c*/ 	.word	0xfffffffd
	.align		4
        /*0020*/ 	.word	0x00000000
	.align		4
        /*0024*/ 	.word	0xfffffffc


//--------------------- .nv.constant4             --------------------------
	.section	.nv.constant4,"a",@progbits
	.align	8
	.align		8
.nv.constant4:
        /*0000*/ 	.dword	vprintf
	.align		8
        /*0008*/ 	.dword	$str


//--------------------- .text._Z6kernelv          --------------------------
	.section	.text._Z6kernelv,"ax",@progbits
	.align	128
        .global         _Z6kernelv
        .type           _Z6kernelv,@function
        .size           _Z6kernelv,(.L_x_2 - _Z6kernelv)
        .other          _Z6kernelv,@"STO_CUDA_ENTRY STV_DEFAULT"
_Z6kernelv:
.text._Z6kernelv:
[----:B------:R-:W0:Y:S01]  /*0000*/  LDC R1, c[0x0][0x37c] ;  /* 0x0000df00ff017b82 */ /* 0x000e220000000800 */
[----:B------:R-:W-:Y:S01]  /*0010*/  MOV R0, 0x0 ;  /* 0x0000000000007802 */ /* 0x000fe20000000f00 */
[----:B------:R-:W1:Y:S01]  /*0020*/  LDCU.64 UR4, c[0x4][0x8] ;  /* 0x01000100ff0477ac */ /* 0x000e620008000a00 */
[----:B------:R-:W-:-:S05]  /*0030*/  CS2R R6, SRZ ;  /* 0x0000000000067805 */ /* 0x000fca000001ff00 */
[----:B------:R2:W3:Y:S01]  /*0040*/  LDC.64 R2, c[0x4][R0] ;  /* 0x0100000000027b82 */ /* 0x0004e20000000a00 */
[----:B-1----:R-:W-:Y:S02]  /*0050*/  IMAD.U32 R4, RZ, RZ, UR4 ;  /* 0x00000004ff047e24 */ /* 0x002fe4000f8e00ff */
[----:B--2---:R-:W-:-:S07]  /*0060*/  IMAD.U32 R5, RZ, RZ, UR5 ;  /* 0x00000005ff057e24 */ /* 0x004fce000f8e00ff */
[----:B------:R-:W-:-:S07]  /*0070*/  LEPC R20, `(.L_x_0) ;  /* 0x000000001014794e */ /* 0x000fce0000000000 */
[----:B0--3--:R-:W-:Y:S05]  /*0080*/  CALL.ABS.NOINC R2 ;  /* 0x0000000002007343 */ /* 0x009fea0003c00000 */
.L_x_0:
[----:B------:R-:W-:Y:S05]  /*0090*/  EXIT ;  /* 0x000000000000794d */ /* 0x000fea0003800000 */
.L_x_1:
[----:B------:R-:W-:-:S00]  /*00a0*/  BRA `(.L_x_1) ;  /* 0xfffffffc00fc7947 */ /* 0x000fc0000383ffff */
[----:B------:R-:W-:-:S00]  /*00b0*/  NOP ;  /* 0x0000000000007918 */ /* 0x000fc00000000000 */
        /* <DEDUP_REMOVED lines=12> */
.L_x_2:


//--------------------- .nv.global.init           --------------------------
	.section	.nv.global.init,"aw",@progbits
.nv.global.init:
	.type		$str,@object
	.size		$str,(.L_0 - $str)
$str:
        /*0000*/ 	.byte	0x48, 0x65, 0x6c, 0x6c, 0x6f, 0x20, 0x43, 0x55, 0x44, 0x41, 0x21, 0x0a, 0x00
.L_0:


//--------------------- .nv.shared.reserved.0     --------------------------
	.section	.nv.shared.reserved.0,"aw",@nobits
	.weak		__nv_reservedSMEM_offset_0_alias
	.size		__nv_reservedSMEM_offset_0_alias, 0, 64
	.other		__nv_reservedSMEM_offset_0_alias,@"STO_CUDA_RESERVED_SHARED STV_DEFAULT"
__nv_reservedSMEM_offset_0_alias:
	.zero		0
	.zero		64


//--------------------- .nv.constant0._Z6kernelv  --------------------------
	.section	.nv.constant0._Z6kernelv,"a",@progbits
	.sectionflags	@""
	.align	4
.nv.constant0._Z6kernelv:
	.zero		896


//--------------------- SYMBOLS --------------------------

	.type		.nv.reservedSmem.offset0,@object
	.size		.nv.reservedSmem.offset0,0x4
	.type		vprintf,@function
